	.headerflags	@"EF_CUDA_TEXMODE_UNIFIED EF_CUDA_64BIT_ADDRESS EF_CUDA_ACCELERATORS EF_CUDA_SM90 EF_CUDA_VIRTUAL_SM(EF_CUDA_SM90)"
	.elftype	@"ET_EXEC"


//--------------------- .nv.info                  --------------------------
	.section	.nv.info,"",@"SHT_CUDA_INFO"
	.align	4


	//----- nvinfo : EIATTR_REGCOUNT
	.align		4
        /*0000*/ 	.byte	0x04, 0x2f
        /*0002*/ 	.short	(.L_3 - .L_2)
	.align		4
.L_2:
        /*0004*/ 	.word	index@(triton_poi_fused__native_batch_norm_legit_no_training_0)
        /*0008*/ 	.word	0x00000016


	//----- nvinfo : EIATTR_MIN_STACK_SIZE
	.align		4
.L_3:
        /*000c*/ 	.byte	0x04, 0x12
        /*000e*/ 	.short	(.L_5 - .L_4)
	.align		4
.L_4:
        /*0010*/ 	.word	index@(triton_poi_fused__native_batch_norm_legit_no_training_0)
        /*0014*/ 	.word	0x00000000


	//----- nvinfo : EIATTR_FRAME_SIZE
	.align		4
.L_5:
        /*0018*/ 	.byte	0x04, 0x11
        /*001a*/ 	.short	(.L_7 - .L_6)
	.align		4
.L_6:
        /*001c*/ 	.word	index@(triton_poi_fused__native_batch_norm_legit_no_training_0)
        /*0020*/ 	.word	0x00000000


	//----- nvinfo : EIATTR_MIN_STACK_SIZE
	.align		4
.L_7:
        /*0024*/ 	.byte	0x04, 0x12
        /*0026*/ 	.short	(.L_9 - .L_8)
	.align		4
.L_8:
        /*0028*/ 	.word	index@(triton_poi_fused__native_batch_norm_legit_no_training_0)
        /*002c*/ 	.word	0x00000000
.L_9:


//--------------------- .nv.info.triton_poi_fused__native_batch_norm_legit_no_training_0 --------------------------
	.section	.nv.info.triton_poi_fused__native_batch_norm_legit_no_training_0,"",@"SHT_CUDA_INFO"
	.sectionflags	@""
	.align	4


	//----- nvinfo : EIATTR_CUDA_API_VERSION
	.align		4
        /*0000*/ 	.byte	0x04, 0x37
        /*0002*/ 	.short	(.L_11 - .L_10)
.L_10:
        /*0004*/ 	.word	0x0000007c


	//----- nvinfo : EIATTR_KPARAM_INFO
	.align		4
.L_11:
        /*0008*/ 	.byte	0x04, 0x17
        /*000a*/ 	.short	(.L_13 - .L_12)
.L_12:
        /*000c*/ 	.word	0x00000000
        /*0010*/ 	.short	0x0006
        /*0012*/ 	.short	0x0030
        /*0014*/ 	.byte	0x00, 0xf0, 0x11, 0x00


	//----- nvinfo : EIATTR_KPARAM_INFO
	.align		4
.L_13:
        /*0018*/ 	.byte	0x04, 0x17
        /*001a*/ 	.short	(.L_15 - .L_14)
.L_14:
        /*001c*/ 	.word	0x00000000
        /*0020*/ 	.short	0x0005
        /*0022*/ 	.short	0x0028
        /*0024*/ 	.byte	0x00, 0xf4, 0x21, 0x00


	//----- nvinfo : EIATTR_KPARAM_INFO
	.align		4
.L_15:
        /*0028*/ 	.byte	0x04, 0x17
        /*002a*/ 	.short	(.L_17 - .L_16)
.L_16:
        /*002c*/ 	.word	0x00000000
        /*0030*/ 	.short	0x0004
        /*0032*/ 	.short	0x0020
        /*0034*/ 	.byte	0x00, 0xf4, 0x21, 0x00


	//----- nvinfo : EIATTR_KPARAM_INFO
	.align		4
.L_17:
        /*0038*/ 	.byte	0x04, 0x17
        /*003a*/ 	.short	(.L_19 - .L_18)
.L_18:
        /*003c*/ 	.word	0x00000000
        /*0040*/ 	.short	0x0003
        /*0042*/ 	.short	0x0018
        /*0044*/ 	.byte	0x00, 0xf4, 0x21, 0x00


	//----- nvinfo : EIATTR_KPARAM_INFO
	.align		4
.L_19:
        /*0048*/ 	.byte	0x04, 0x17
        /*004a*/ 	.short	(.L_21 - .L_20)
.L_20:
        /*004c*/ 	.word	0x00000000
        /*0050*/ 	.short	0x0002
        /*0052*/ 	.short	0x0010
        /*0054*/ 	.byte	0x00, 0xf4, 0x21, 0x00


	//----- nvinfo : EIATTR_KPARAM_INFO
	.align		4
.L_21:
        /*0058*/ 	.byte	0x04, 0x17
        /*005a*/ 	.short	(.L_23 - .L_22)
.L_22:
        /*005c*/ 	.word	0x00000000
        /*0060*/ 	.short	0x0001
        /*0062*/ 	.short	0x0008
        /*0064*/ 	.byte	0x00, 0xf4, 0x21, 0x00


	//----- nvinfo : EIATTR_KPARAM_INFO
	.align		4
.L_23:
        /*0068*/ 	.byte	0x04, 0x17
        /*006a*/ 	.short	(.L_25 - .L_24)
.L_24:
        /*006c*/ 	.word	0x00000000
        /*0070*/ 	.short	0x0000
        /*0072*/ 	.short	0x0000
        /*0074*/ 	.byte	0x00, 0xf4, 0x21, 0x00


	//----- nvinfo : EIATTR_SPARSE_MMA_MASK
	.align		4
.L_25:
        /*0078*/ 	.byte	0x03, 0x50
        /*007a*/ 	.short	0x0000


	//----- nvinfo : EIATTR_MAXREG_COUNT
	.align		4
        /*007c*/ 	.byte	0x03, 0x1b
        /*007e*/ 	.short	0x00ff


	//----- nvinfo : EIATTR_EXIT_INSTR_OFFSETS
	.align		4
        /*0080*/ 	.byte	0x04, 0x1c
        /*0082*/ 	.short	(.L_27 - .L_26)


	//   ....[0]....
.L_26:
        /*0084*/ 	.word	0x00000440


	//   ....[1]....
        /*0088*/ 	.word	0x00000460


	//----- nvinfo : EIATTR_REQNTID
	.align		4
.L_27:
        /*008c*/ 	.byte	0x04, 0x10
        /*008e*/ 	.short	(.L_29 - .L_28)
.L_28:
        /*0090*/ 	.word	0x00000080
        /*0094*/ 	.word	0x00000001
        /*0098*/ 	.word	0x00000001


	//----- nvinfo : EIATTR_CBANK_PARAM_SIZE
	.align		4
.L_29:
        /*009c*/ 	.byte	0x03, 0x19
        /*009e*/ 	.short	0x0034


	//----- nvinfo : EIATTR_PARAM_CBANK
	.align		4
        /*00a0*/ 	.byte	0x04, 0x0a
        /*00a2*/ 	.short	(.L_31 - .L_30)
	.align		4
.L_30:
        /*00a4*/ 	.word	index@(.nv.constant0.triton_poi_fused__native_batch_norm_legit_no_training_0)
        /*00a8*/ 	.short	0x0210
        /*00aa*/ 	.short	0x0034


	//----- nvinfo : EIATTR_SW_WAR
	.align		4
.L_31:
        /*00ac*/ 	.byte	0x04, 0x36
        /*00ae*/ 	.short	(.L_33 - .L_32)
.L_32:
        /*00b0*/ 	.word	0x00000008
.L_33:


//--------------------- .nv.callgraph             --------------------------
	.section	.nv.callgraph,"",@"SHT_CUDA_CALLGRAPH"
	.align	4
	.sectionentsize	8
	.align		4
        /*0000*/ 	.word	0x00000000
	.align		4
        /*0004*/ 	.word	0xffffffff
	.align		4
        /*0008*/ 	.word	0x00000000
	.align		4
        /*000c*/ 	.word	0xfffffffe
	.align		4
        /*0010*/ 	.word	0x00000000
	.align		4
        /*0014*/ 	.word	0xfffffffd
	.align		4
        /*0018*/ 	.word	0x00000000
	.align		4
        /*001c*/ 	.word	0xfffffffc


//--------------------- .nv.constant4             --------------------------
	.section	.nv.constant4,"a",@progbits
	.align	8
	.align		8
.nv.constant4:
        /*0000*/ 	.dword	_$_str
	.align		8
        /*0008*/ 	.dword	_$_str_$_2


//--------------------- .text.triton_poi_fused__native_batch_norm_legit_no_training_0 --------------------------
	.section	.text.triton_poi_fused__native_batch_norm_legit_no_training_0,"ax",@progbits
	.align	128
        .global         triton_poi_fused__native_batch_norm_legit_no_training_0
        .type           triton_poi_fused__native_batch_norm_legit_no_training_0,@function
        .size           triton_poi_fused__native_batch_norm_legit_no_training_0,(.L_x_1 - triton_poi_fused__native_batch_norm_legit_no_training_0)
        .other          triton_poi_fused__native_batch_norm_legit_no_training_0,@"STO_CUDA_ENTRY STV_DEFAULT"
triton_poi_fused__native_batch_norm_legit_no_training_0:
.text.triton_poi_fused__native_batch_norm_legit_no_training_0:
[----:B------:R-:W0:Y:S01]  /*0000*/  LDC R1, c[0x0][0x28] ;  /* 0x00000a00ff017b82 */ /* 0x000e220000000800 */
[----:B------:R-:W1:Y:S07]  /*0010*/  S2R R0, SR_TID.X ;  /* 0x0000000000007919 */ /* 0x000e6e0000002100 */
[----:B------:R-:W2:Y:S01]  /*0020*/  LDC.64 R8, c[0x0][0x220] ;  /* 0x00008800ff087b82 */ /* 0x000ea20000000a00 */
[----:B------:R-:W-:Y:S01]  /*0030*/  ULDC.64 UR4, c[0x0][0x208] ;  /* 0x0000820000047ab9 */ /* 0x000fe20000000a00 */
[----:B------:R-:W3:Y:S06]  /*0040*/  S2R R5, SR_CTAID.X ;  /* 0x0000000000057919 */ /* 0x000eec0000002500 */
[----:B------:R-:W4:Y:S08]  /*0050*/  LDC.64 R14, c[0x0][0x218] ;  /* 0x00008600ff0e7b82 */ /* 0x000f300000000a00 */
[----:B------:R-:W5:Y:S08]  /*0060*/  LDC.64 R12, c[0x0][0x210] ;  /* 0x00008400ff0c7b82 */ /* 0x000f700000000a00 */
[----:B------:R-:W4:Y:S01]  /*0070*/  LDC.64 R16, c[0x0][0x228] ;  /* 0x00008a00ff107b82 */ /* 0x000f220000000a00 */
[----:B-1----:R-:W-:-:S07]  /*0080*/  SHF.L.U32 R0, R0, 0x1, RZ ;  /* 0x0000000100007819 */ /* 0x002fce00000006ff */
[----:B------:R-:W1:Y:S01]  /*0090*/  LDC.64 R18, c[0x0][0x230] ;  /* 0x00008c00ff127b82 */ /* 0x000e620000000a00 */
[----:B---3--:R-:W-:Y:S02]  /*00a0*/  SHF.R.S32.HI R3, RZ, 0x17, R5 ;  /* 0x00000017ff037819 */ /* 0x008fe40000011405 */
[----:B------:R-:W-:Y:S02]  /*00b0*/  LOP3.LUT R0, R0, 0xfe, RZ, 0xc0, !PT ;  /* 0x000000fe00007812 */ /* 0x000fe400078ec0ff */
[----:B------:R-:W-:Y:S02]  /*00c0*/  SGXT R3, R3, 0x1 ;  /* 0x000000010303781a */ /* 0x000fe40000000200 */
[----:B------:R-:W-:Y:S02]  /*00d0*/  LEA R0, R5, R0, 0x8 ;  /* 0x0000000005007211 */ /* 0x000fe400078e40ff */
[----:B------:R-:W-:Y:S02]  /*00e0*/  CS2R R4, SRZ ;  /* 0x0000000000047805 */ /* 0x000fe4000001ff00 */
[----:B------:R-:W-:-:S02]  /*00f0*/  LEA.HI R3, R3, R0, RZ, 0x6 ;  /* 0x0000000003037211 */ /* 0x000fc400078f30ff */
[----:B------:R-:W-:Y:S02]  /*0100*/  ISETP.GE.AND P4, PT, R0, 0x400, PT ;  /* 0x000004000000780c */ /* 0x000fe40003f86270 */
[----:B------:R-:W-:-:S04]  /*0110*/  SHF.R.S32.HI R3, RZ, 0x6, R3 ;  /* 0x00000006ff037819 */ /* 0x000fc80000011403 */
[----:B------:R-:W-:-:S04]  /*0120*/  LEA.HI R2, R3, R3, RZ, 0x2 ;  /* 0x0000000303027211 */ /* 0x000fc800078f10ff */
[----:B------:R-:W-:-:S04]  /*0130*/  LOP3.LUT R2, R2, 0xfffffffc, RZ, 0xc0, !PT ;  /* 0xfffffffc02027812 */ /* 0x000fc800078ec0ff */
[----:B------:R-:W-:-:S05]  /*0140*/  IADD3 R11, R3, -R2, RZ ;  /* 0x80000002030b7210 */ /* 0x000fca0007ffe0ff */
[----:B--2---:R-:W-:-:S05]  /*0150*/  IMAD.WIDE R8, R11, 0x4, R8 ;  /* 0x000000040b087825 */ /* 0x004fca00078e0208 */
[----:B------:R-:W2:Y:S04]  /*0160*/  @!P4 LDG.E.EL R4, desc[UR4][R8.64] ;  /* 0x000000040804c981 */ /* 0x000ea8000c2e1900 */
[----:B------:R3:W2:Y:S01]  /*0170*/  @!P4 LDG.E.EL R5, desc[UR4][R8.64] ;  /* 0x000000040805c981 */ /* 0x0006a2000c2e1900 */
[----:B------:R-:W-:Y:S02]  /*0180*/  CS2R R6, SRZ ;  /* 0x0000000000067805 */ /* 0x000fe4000001ff00 */
[----:B------:R-:W-:Y:S01]  /*0190*/  CS2R R2, SRZ ;  /* 0x0000000000027805 */ /* 0x000fe2000001ff00 */
[----:B----4-:R-:W-:-:S04]  /*01a0*/  IMAD.WIDE R14, R11, 0x4, R14 ;  /* 0x000000040b0e7825 */ /* 0x010fc800078e020e */
[----:B-----5:R-:W-:Y:S01]  /*01b0*/  IMAD.WIDE R12, R0, 0x4, R12 ;  /* 0x00000004000c7825 */ /* 0x020fe200078e020c */
[----:B------:R-:W4:Y:S04]  /*01c0*/  @!P4 LDG.E.EL R6, desc[UR4][R14.64] ;  /* 0x000000040e06c981 */ /* 0x000f28000c2e1900 */
[----:B------:R-:W4:Y:S01]  /*01d0*/  @!P4 LDG.E.64 R2, desc[UR4][R12.64] ;  /* 0x000000040c02c981 */ /* 0x000f22000c1e1b00 */
[C---:B0-----:R-:W-:Y:S01]  /*01e0*/  IMAD.WIDE R16, R11.reuse, 0x4, R16 ;  /* 0x000000040b107825 */ /* 0x041fe200078e0210 */
[----:B---3--:R-:W-:Y:S02]  /*01f0*/  CS2R R8, SRZ ;  /* 0x0000000000087805 */ /* 0x008fe4000001ff00 */
[----:B------:R0:W3:Y:S01]  /*0200*/  @!P4 LDG.E.EL R7, desc[UR4][R14.64] ;  /* 0x000000040e07c981 */ /* 0x0000e2000c2e1900 */
[----:B-1----:R-:W-:Y:S01]  /*0210*/  IMAD.WIDE R18, R11, 0x4, R18 ;  /* 0x000000040b127825 */ /* 0x002fe200078e0212 */
[----:B------:R-:W-:-:S04]  /*0220*/  CS2R R10, SRZ ;  /* 0x00000000000a7805 */ /* 0x000fc8000001ff00 */
[----:B------:R-:W5:Y:S04]  /*0230*/  @!P4 LDG.E.EL R8, desc[UR4][R18.64] ;  /* 0x000000041208c981 */ /* 0x000f68000c2e1900 */
[----:B------:R-:W5:Y:S04]  /*0240*/  @!P4 LDG.E.EL R11, desc[UR4][R16.64] ;  /* 0x00000004100bc981 */ /* 0x000f68000c2e1900 */
[----:B------:R-:W3:Y:S04]  /*0250*/  @!P4 LDG.E.EL R10, desc[UR4][R16.64] ;  /* 0x00000004100ac981 */ /* 0x000ee8000c2e1900 */
[----:B------:R-:W3:Y:S01]  /*0260*/  @!P4 LDG.E.EL R9, desc[UR4][R18.64] ;  /* 0x000000041209c981 */ /* 0x000ee2000c2e1900 */
[----:B0-----:R-:W-:Y:S01]  /*0270*/  HFMA2.MMA R15, -RZ, RZ, 1.625, 0 ;  /* 0x3e800000ff0f7435 */ /* 0x001fe200000001ff */
[----:B--2---:R-:W-:Y:S01]  /*0280*/  FADD R4, R4, 9.9999997473787516356e-06 ;  /* 0x3727c5ac04047421 */ /* 0x004fe20000000000 */
[----:B------:R-:W-:-:S03]  /*0290*/  FADD R12, R5, 9.9999997473787516356e-06 ;  /* 0x3727c5ac050c7421 */ /* 0x000fc60000000000 */
[----:B------:R0:W1:Y:S08]  /*02a0*/  MUFU.SQRT R13, R4 ;  /* 0x00000004000d7308 */ /* 0x0000700000002000 */
[----:B------:R-:W2:Y:S01]  /*02b0*/  MUFU.SQRT R14, R12 ;  /* 0x0000000c000e7308 */ /* 0x000ea20000002000 */
[----:B0-----:R-:W0:Y:S01]  /*02c0*/  LDC.64 R4, c[0x0][0x238] ;  /* 0x00008e00ff047b82 */ /* 0x001e220000000a00 */
[----:B-1----:R-:W-:-:S02]  /*02d0*/  FSETP.GT.AND P0, PT, R13, 8.50705917302346158658e+37, PT ;  /* 0x7e8000000d00780b */ /* 0x002fc40003f04000 */
[----:B------:R-:W-:Y:S02]  /*02e0*/  FSETP.GEU.AND P2, PT, R13, 1.175494350822287508e-38, PT ;  /* 0x008000000d00780b */ /* 0x000fe40003f4e000 */
[C---:B--2---:R-:W-:Y:S02]  /*02f0*/  FSETP.GT.AND P1, PT, R14.reuse, 8.50705917302346158658e+37, PT ;  /* 0x7e8000000e00780b */ /* 0x044fe40003f24000 */
[----:B------:R-:W-:-:S07]  /*0300*/  FSETP.GEU.AND P3, PT, R14, 1.175494350822287508e-38, PT ;  /* 0x008000000e00780b */ /* 0x000fce0003f6e000 */
[----:B------:R-:W-:-:S04]  /*0310*/  @P0 FMUL R13, R13, 0.25 ;  /* 0x3e8000000d0d0820 */ /* 0x000fc80000400000 */
[----:B------:R-:W-:Y:S01]  /*0320*/  @!P2 FMUL R13, R13, 16777216 ;  /* 0x4b8000000d0da820 */ /* 0x000fe20000400000 */
[----:B------:R-:W-:-:S04]  /*0330*/  @P1 FMUL R14, R14, 0.25 ;  /* 0x3e8000000e0e1820 */ /* 0x000fc80000400000 */
[----:B------:R-:W-:Y:S01]  /*0340*/  @!P3 FMUL R14, R14, 16777216 ;  /* 0x4b8000000e0eb820 */ /* 0x000fe20000400000 */
[----:B------:R-:W1:Y:S01]  /*0350*/  MUFU.RCP R13, R13 ;  /* 0x0000000d000d7308 */ /* 0x000e620000001000 */
[----:B------:R-:W-:-:S07]  /*0360*/  FSEL R12, R15, 1, P0 ;  /* 0x3f8000000f0c7808 */ /* 0x000fce0000000000 */
[----:B------:R-:W2:Y:S01]  /*0370*/  MUFU.RCP R14, R14 ;  /* 0x0000000e000e7308 */ /* 0x000ea20000001000 */
[----:B------:R-:W-:Y:S01]  /*0380*/  FSEL R15, R15, 1, P1 ;  /* 0x3f8000000f0f7808 */ /* 0x000fe20000800000 */
[----:B------:R-:W-:Y:S01]  /*0390*/  @!P2 FMUL R12, R12, 16777216 ;  /* 0x4b8000000c0ca820 */ /* 0x000fe20000400000 */
[----:B----4-:R-:W-:-:S03]  /*03a0*/  FADD R3, -R6, R3 ;  /* 0x0000000306037221 */ /* 0x010fc60000000100 */
[----:B------:R-:W-:Y:S01]  /*03b0*/  @!P3 FMUL R15, R15, 16777216 ;  /* 0x4b8000000f0fb820 */ /* 0x000fe20000400000 */
[----:B---3--:R-:W-:Y:S01]  /*03c0*/  FADD R2, -R7, R2 ;  /* 0x0000000207027221 */ /* 0x008fe20000000100 */
[----:B-1----:R-:W-:Y:S02]  /*03d0*/  FMUL R13, R13, R12 ;  /* 0x0000000c0d0d7220 */ /* 0x002fe40000400000 */
[----:B--2---:R-:W-:Y:S02]  /*03e0*/  FMUL R6, R14, R15 ;  /* 0x0000000f0e067220 */ /* 0x004fe40000400000 */
[----:B------:R-:W-:Y:S02]  /*03f0*/  FMUL R13, R2, R13 ;  /* 0x0000000d020d7220 */ /* 0x000fe40000400000 */
[----:B------:R-:W-:Y:S01]  /*0400*/  FMUL R6, R3, R6 ;  /* 0x0000000603067220 */ /* 0x000fe20000400000 */
[----:B0-----:R-:W-:-:S04]  /*0410*/  IMAD.WIDE R4, R0, 0x4, R4 ;  /* 0x0000000400047825 */ /* 0x001fc800078e0204 */
[----:B-----5:R-:W-:Y:S01]  /*0420*/  FFMA R8, R13, R11, R8 ;  /* 0x0000000b0d087223 */ /* 0x020fe20000000008 */
[----:B------:R-:W-:Y:S01]  /*0430*/  FFMA R9, R6, R10, R9 ;  /* 0x0000000a06097223 */ /* 0x000fe20000000009 */
[----:B------:R-:W-:Y:S06]  /*0440*/  @P4 EXIT ;  /* 0x000000000000494d */ /* 0x000fec0003800000 */
[----:B------:R-:W-:Y:S01]  /*0450*/  STG.E.64 desc[UR4][R4.64], R8 ;  /* 0x0000000804007986 */ /* 0x000fe2000c101b04 */
[----:B------:R-:W-:Y:S05]  /*0460*/  EXIT ;  /* 0x000000000000794d */ /* 0x000fea0003800000 */
.L_x_0:
[----:B------:R-:W-:-:S00]  /*0470*/  BRA `(.L_x_0) ;  /* 0xfffffffc00fc7947 */ /* 0x000fc0000383ffff */
[----:B------:R-:W-:-:S00]  /*0480*/  NOP ;  /* 0x0000000000007918 */ /* 0x000fc00000000000 */
[----:B------:R-:W-:-:S00]  /*0490*/  NOP ;  /* 0x0000000000007918 */ /* 0x000fc00000000000 */
[----:B------:R-:W-:-:S00]  /*04a0*/  NOP ;  /* 0x0000000000007918 */ /* 0x000fc00000000000 */
[----:B------:R-:W-:-:S00]  /*04b0*/  NOP ;  /* 0x0000000000007918 */ /* 0x000fc00000000000 */
[----:B------:R-:W-:-:S00]  /*04c0*/  NOP ;  /* 0x0000000000007918 */ /* 0x000fc00000000000 */
[----:B------:R-:W-:-:S00]  /*04d0*/  NOP ;  /* 0x0000000000007918 */ /* 0x000fc00000000000 */
[----:B------:R-:W-:-:S00]  /*04e0*/  NOP ;  /* 0x0000000000007918 */ /* 0x000fc00000000000 */
[----:B------:R-:W-:-:S00]  /*04f0*/  NOP ;  /* 0x0000000000007918 */ /* 0x000fc00000000000 */
.L_x_1:


//--------------------- .nv.global.init           --------------------------
	.section	.nv.global.init,"aw",@progbits
.nv.global.init:
	.type		_$_str,@object
	.size		_$_str,(_$_str_$_2 - _$_str)
_$_str:
        /*0000*/ 	.byte	0x5f, 0x5f, 0x43, 0x55, 0x44, 0x41, 0x5f, 0x46, 0x54, 0x5a, 0x00
	.type		_$_str_$_2,@object
	.size		_$_str_$_2,(.L_1 - _$_str_$_2)
_$_str_$_2:
        /*000b*/ 	.byte	0x5f, 0x5f, 0x43, 0x55, 0x44, 0x41, 0x5f, 0x50, 0x52, 0x45, 0x43, 0x5f, 0x53, 0x51, 0x52, 0x54
        /*001b*/ 	.byte	0x00
.L_1:


//--------------------- .nv.constant0.triton_poi_fused__native_batch_norm_legit_no_training_0 --------------------------
	.section	.nv.constant0.triton_poi_fused__native_batch_norm_legit_no_training_0,"a",@progbits
	.sectionflags	@""
	.align	4
.nv.constant0.triton_poi_fused__native_batch_norm_legit_no_training_0:
	.zero		580
